//
// Generated by NVIDIA NVVM Compiler
//
// Compiler Build ID: CL-36424714
// Cuda compilation tools, release 13.0, V13.0.88
// Based on NVVM 20.0.0
//

.version 9.0
.target sm_100
.address_size 64

	// .globl	_ZN3gpu13k_CountUniqueEPjPii

.visible .entry _ZN3gpu13k_CountUniqueEPjPii(
	.param .u64 .ptr .align 1 _ZN3gpu13k_CountUniqueEPjPii_param_0,
	.param .u64 .ptr .align 1 _ZN3gpu13k_CountUniqueEPjPii_param_1,
	.param .u32 _ZN3gpu13k_CountUniqueEPjPii_param_2
)
{
	.reg .pred 	%p<27>;
	.reg .b32 	%r<134>;
	.reg .b64 	%rd<45>;

	ld.param.u64 	%rd12, [_ZN3gpu13k_CountUniqueEPjPii_param_0];
	ld.param.u64 	%rd13, [_ZN3gpu13k_CountUniqueEPjPii_param_1];
	ld.param.u32 	%r77, [_ZN3gpu13k_CountUniqueEPjPii_param_2];
	cvta.to.global.u64 	%rd1, %rd12;
	cvta.to.global.u64 	%rd2, %rd13;
	mov.u32 	%r78, %tid.x;
	mov.u32 	%r79, %ctaid.x;
	mov.u32 	%r80, %ntid.x;
	mul.lo.s32 	%r81, %r80, %r79;
	neg.s32 	%r82, %r81;
	setp.ne.s32 	%p1, %r78, %r82;
	@%p1 bra 	$L__BB0_46;
	setp.eq.s32 	%p2, %r77, 0;
	@%p2 bra 	$L__BB0_47;
	setp.lt.s32 	%p3, %r77, 2;
	mov.b32 	%r133, 1;
	@%p3 bra 	$L__BB0_45;
	add.s32 	%r1, %r77, -1;
	add.s32 	%r87, %r77, -2;
	and.b32  	%r2, %r1, 7;
	setp.lt.u32 	%p4, %r87, 7;
	mov.b32 	%r132, 0;
	mov.b32 	%r125, 1;
	@%p4 bra 	$L__BB0_23;
	and.b32  	%r89, %r1, -8;
	neg.s32 	%r99, %r89;
	add.s64 	%rd44, %rd1, 16;
	mov.b32 	%r98, 0;
	mov.u32 	%r132, %r98;
$L__BB0_5:
	.pragma "nounroll";
	ld.global.u32 	%r104, [%rd44+-12];
	mul.wide.s32 	%rd14, %r132, 4;
	add.s64 	%rd5, %rd1, %rd14;
	ld.global.u32 	%r90, [%rd5];
	setp.eq.s32 	%p5, %r104, %r90;
	@%p5 bra 	$L__BB0_7;
	add.s32 	%r132, %r132, 1;
	st.global.u32 	[%rd5+4], %r104;
$L__BB0_7:
	ld.global.u32 	%r10, [%rd44+-8];
	setp.eq.s32 	%p6, %r10, %r104;
	@%p6 bra 	$L__BB0_9;
	add.s32 	%r11, %r132, 1;
	mul.wide.s32 	%rd15, %r132, 4;
	add.s64 	%rd16, %rd1, %rd15;
	st.global.u32 	[%rd16+4], %r10;
	mov.u32 	%r104, %r10;
	mov.u32 	%r132, %r11;
$L__BB0_9:
	ld.global.u32 	%r14, [%rd44+-4];
	setp.eq.s32 	%p7, %r14, %r104;
	@%p7 bra 	$L__BB0_11;
	add.s32 	%r15, %r132, 1;
	mul.wide.s32 	%rd17, %r132, 4;
	add.s64 	%rd18, %rd1, %rd17;
	st.global.u32 	[%rd18+4], %r14;
	mov.u32 	%r104, %r14;
	mov.u32 	%r132, %r15;
$L__BB0_11:
	ld.global.u32 	%r18, [%rd44];
	setp.eq.s32 	%p8, %r18, %r104;
	@%p8 bra 	$L__BB0_13;
	add.s32 	%r19, %r132, 1;
	mul.wide.s32 	%rd19, %r132, 4;
	add.s64 	%rd20, %rd1, %rd19;
	st.global.u32 	[%rd20+4], %r18;
	mov.u32 	%r104, %r18;
	mov.u32 	%r132, %r19;
$L__BB0_13:
	ld.global.u32 	%r22, [%rd44+4];
	setp.eq.s32 	%p9, %r22, %r104;
	@%p9 bra 	$L__BB0_15;
	add.s32 	%r23, %r132, 1;
	mul.wide.s32 	%rd21, %r132, 4;
	add.s64 	%rd22, %rd1, %rd21;
	st.global.u32 	[%rd22+4], %r22;
	mov.u32 	%r104, %r22;
	mov.u32 	%r132, %r23;
$L__BB0_15:
	ld.global.u32 	%r26, [%rd44+8];
	setp.eq.s32 	%p10, %r26, %r104;
	@%p10 bra 	$L__BB0_17;
	add.s32 	%r27, %r132, 1;
	mul.wide.s32 	%rd23, %r132, 4;
	add.s64 	%rd24, %rd1, %rd23;
	st.global.u32 	[%rd24+4], %r26;
	mov.u32 	%r104, %r26;
	mov.u32 	%r132, %r27;
$L__BB0_17:
	ld.global.u32 	%r30, [%rd44+12];
	setp.eq.s32 	%p11, %r30, %r104;
	@%p11 bra 	$L__BB0_19;
	add.s32 	%r31, %r132, 1;
	mul.wide.s32 	%rd25, %r132, 4;
	add.s64 	%rd26, %rd1, %rd25;
	st.global.u32 	[%rd26+4], %r30;
	mov.u32 	%r104, %r30;
	mov.u32 	%r132, %r31;
$L__BB0_19:
	ld.global.u32 	%r34, [%rd44+16];
	setp.eq.s32 	%p12, %r34, %r104;
	@%p12 bra 	$L__BB0_21;
	add.s32 	%r35, %r132, 1;
	mul.wide.s32 	%rd27, %r132, 4;
	add.s64 	%rd28, %rd1, %rd27;
	st.global.u32 	[%rd28+4], %r34;
	mov.u32 	%r132, %r35;
$L__BB0_21:
	add.s32 	%r99, %r99, 8;
	add.s32 	%r98, %r98, 8;
	add.s64 	%rd44, %rd44, 32;
	setp.ne.s32 	%p13, %r99, 0;
	@%p13 bra 	$L__BB0_5;
	add.s32 	%r125, %r98, 1;
$L__BB0_23:
	setp.eq.s32 	%p14, %r2, 0;
	@%p14 bra 	$L__BB0_44;
	and.b32  	%r43, %r1, 3;
	setp.lt.u32 	%p15, %r2, 4;
	@%p15 bra 	$L__BB0_34;
	mul.wide.u32 	%rd29, %r125, 4;
	add.s64 	%rd7, %rd1, %rd29;
	ld.global.u32 	%r121, [%rd7];
	mul.wide.s32 	%rd30, %r132, 4;
	add.s64 	%rd8, %rd1, %rd30;
	ld.global.u32 	%r92, [%rd8];
	setp.eq.s32 	%p16, %r121, %r92;
	@%p16 bra 	$L__BB0_27;
	add.s32 	%r132, %r132, 1;
	st.global.u32 	[%rd8+4], %r121;
$L__BB0_27:
	ld.global.u32 	%r47, [%rd7+4];
	setp.eq.s32 	%p17, %r47, %r121;
	@%p17 bra 	$L__BB0_29;
	add.s32 	%r48, %r132, 1;
	mul.wide.s32 	%rd31, %r132, 4;
	add.s64 	%rd32, %rd1, %rd31;
	st.global.u32 	[%rd32+4], %r47;
	mov.u32 	%r121, %r47;
	mov.u32 	%r132, %r48;
$L__BB0_29:
	ld.global.u32 	%r51, [%rd7+8];
	setp.eq.s32 	%p18, %r51, %r121;
	@%p18 bra 	$L__BB0_31;
	add.s32 	%r52, %r132, 1;
	mul.wide.s32 	%rd33, %r132, 4;
	add.s64 	%rd34, %rd1, %rd33;
	st.global.u32 	[%rd34+4], %r51;
	mov.u32 	%r121, %r51;
	mov.u32 	%r132, %r52;
$L__BB0_31:
	ld.global.u32 	%r55, [%rd7+12];
	setp.eq.s32 	%p19, %r55, %r121;
	@%p19 bra 	$L__BB0_33;
	add.s32 	%r56, %r132, 1;
	mul.wide.s32 	%rd35, %r132, 4;
	add.s64 	%rd36, %rd1, %rd35;
	st.global.u32 	[%rd36+4], %r55;
	mov.u32 	%r132, %r56;
$L__BB0_33:
	add.s32 	%r125, %r125, 4;
$L__BB0_34:
	setp.eq.s32 	%p20, %r43, 0;
	@%p20 bra 	$L__BB0_44;
	setp.eq.s32 	%p21, %r43, 1;
	@%p21 bra 	$L__BB0_41;
	mul.wide.u32 	%rd37, %r125, 4;
	add.s64 	%rd9, %rd1, %rd37;
	ld.global.u32 	%r62, [%rd9];
	mul.wide.s32 	%rd38, %r132, 4;
	add.s64 	%rd10, %rd1, %rd38;
	ld.global.u32 	%r94, [%rd10];
	setp.eq.s32 	%p22, %r62, %r94;
	@%p22 bra 	$L__BB0_38;
	add.s32 	%r132, %r132, 1;
	st.global.u32 	[%rd10+4], %r62;
$L__BB0_38:
	ld.global.u32 	%r65, [%rd9+4];
	setp.eq.s32 	%p23, %r65, %r62;
	@%p23 bra 	$L__BB0_40;
	add.s32 	%r66, %r132, 1;
	mul.wide.s32 	%rd39, %r132, 4;
	add.s64 	%rd40, %rd1, %rd39;
	st.global.u32 	[%rd40+4], %r65;
	mov.u32 	%r132, %r66;
$L__BB0_40:
	add.s32 	%r125, %r125, 2;
$L__BB0_41:
	and.b32  	%r95, %r1, 1;
	setp.eq.b32 	%p24, %r95, 1;
	not.pred 	%p25, %p24;
	@%p25 bra 	$L__BB0_44;
	mul.wide.u32 	%rd41, %r125, 4;
	add.s64 	%rd42, %rd1, %rd41;
	ld.global.u32 	%r72, [%rd42];
	mul.wide.s32 	%rd43, %r132, 4;
	add.s64 	%rd11, %rd1, %rd43;
	ld.global.u32 	%r96, [%rd11];
	setp.eq.s32 	%p26, %r72, %r96;
	@%p26 bra 	$L__BB0_44;
	add.s32 	%r132, %r132, 1;
	st.global.u32 	[%rd11+4], %r72;
$L__BB0_44:
	add.s32 	%r133, %r132, 1;
$L__BB0_45:
	st.global.u32 	[%rd2], %r133;
$L__BB0_46:
	ret;
$L__BB0_47:
	mov.b32 	%r97, 0;
	st.global.u32 	[%rd2], %r97;
	bra.uni 	$L__BB0_46;

}


// ===== COMPILED SASS (sm_100) =====

	.target	sm_100

	.elftype	@"ET_EXEC"


//--------------------- .note.nv.tkinfo           --------------------------
	.section	.note.nv.tkinfo,"",@"SHT_NOTE"
	.sectionflags	@"SHF_NOTE_NV_TKINFO"
	.tkinfo
        /*0018*/ 	.word	0x00000002
        /*0030*/ 	.string	""
        /*0030*/ 	.string	"ptxas"
        /*0030*/ 	.string	"Cuda compilation tools, release 13.0, V13.0.88"
        /*0030*/ 	.string	"Build cuda_13.0.r13.0/compiler.36424714_0"
        /*0030*/ 	.string	"-arch sm_100 -m 64 "



//--------------------- .note.nv.cuinfo           --------------------------
	.section	.note.nv.cuinfo,"",@"SHT_NOTE"
	.sectionflags	@"SHF_NOTE_NV_CUINFO"
        /*0018*/ 	.short	0x0002
        /*001a*/ 	.short	0x0064
        /*001c*/ 	.short	0x0082
	.zero		2


//--------------------- .nv.info                  --------------------------
	.section	.nv.info,"",@"SHT_CUDA_INFO"
	.align	4


	//----- nvinfo : EIATTR_REGCOUNT
	.align		4
        /*0000*/ 	.byte	0x04, 0x2f
        /*0002*/ 	.short	(.L_1 - .L_0)
	.align		4
.L_0:
        /*0004*/ 	.word	index@(_ZN3gpu13k_CountUniqueEPjPii)
        /*0008*/ 	.word	0x00000012


	//----- nvinfo : EIATTR_FRAME_SIZE
	.align		4
.L_1:
        /*000c*/ 	.byte	0x04, 0x11
        /*000e*/ 	.short	(.L_3 - .L_2)
	.align		4
.L_2:
        /*0010*/ 	.word	index@(_ZN3gpu13k_CountUniqueEPjPii)
        /*0014*/ 	.word	0x00000000


	//----- nvinfo : EIATTR_MIN_STACK_SIZE
	.align		4
.L_3:
        /*0018*/ 	.byte	0x04, 0x12
        /*001a*/ 	.short	(.L_5 - .L_4)
	.align		4
.L_4:
        /*001c*/ 	.word	index@(_ZN3gpu13k_CountUniqueEPjPii)
        /*0020*/ 	.word	0x00000000
.L_5:


//--------------------- .nv.compat                --------------------------
	.section	.nv.compat,"",@"SHT_CUDA_COMPAT_INFO"
	.align	4
        /*0000*/ 	.byte	0x02, 0x09, 0x00, 0x00, 0x02, 0x02, 0x01, 0x00, 0x02, 0x05, 0x05, 0x00, 0x03, 0x07, 0x01, 0x01
        /*0010*/ 	.byte	0x02, 0x03, 0x00, 0x00, 0x02, 0x06, 0x01, 0x00, 0x04, 0x0b, 0x08, 0x00, 0x09, 0x00, 0x00, 0x00
        /*0020*/ 	.byte	0x00, 0x00, 0x00, 0x00


//--------------------- .nv.info._ZN3gpu13k_CountUniqueEPjPii --------------------------
	.section	.nv.info._ZN3gpu13k_CountUniqueEPjPii,"",@"SHT_CUDA_INFO"
	.sectionflags	@""
	.align	4


	//----- nvinfo : EIATTR_CUDA_API_VERSION
	.align		4
        /*0000*/ 	.byte	0x04, 0x37
        /*0002*/ 	.short	(.L_7 - .L_6)
.L_6:
        /*0004*/ 	.word	0x00000082


	//----- nvinfo : EIATTR_KPARAM_INFO
	.align		4
.L_7:
        /*0008*/ 	.byte	0x04, 0x17
        /*000a*/ 	.short	(.L_9 - .L_8)
.L_8:
        /*000c*/ 	.word	0x00000000
        /*0010*/ 	.short	0x0002
        /*0012*/ 	.short	0x0010
        /*0014*/ 	.byte	0x00, 0xf0, 0x11, 0x00


	//----- nvinfo : EIATTR_KPARAM_INFO
	.align		4
.L_9:
        /*0018*/ 	.byte	0x04, 0x17
        /*001a*/ 	.short	(.L_11 - .L_10)
.L_10:
        /*001c*/ 	.word	0x00000000
        /*0020*/ 	.short	0x0001
        /*0022*/ 	.short	0x0008
        /*0024*/ 	.byte	0x00, 0xf5, 0x21, 0x00


	//----- nvinfo : EIATTR_KPARAM_INFO
	.align		4
.L_11:
        /*0028*/ 	.byte	0x04, 0x17
        /*002a*/ 	.short	(.L_13 - .L_12)
.L_12:
        /*002c*/ 	.word	0x00000000
        /*0030*/ 	.short	0x0000
        /*0032*/ 	.short	0x0000
        /*0034*/ 	.byte	0x00, 0xf5, 0x21, 0x00


	//----- nvinfo : EIATTR_SPARSE_MMA_MASK
	.align		4
.L_13:
        /*0038*/ 	.byte	0x03, 0x50
        /*003a*/ 	.short	0x0000


	//----- nvinfo : EIATTR_MAXREG_COUNT
	.align		4
        /*003c*/ 	.byte	0x03, 0x1b
        /*003e*/ 	.short	0x00ff


	//----- nvinfo : EIATTR_MERCURY_ISA_VERSION
	.align		4
        /*0040*/ 	.byte	0x03, 0x5f
        /*0042*/ 	.short	0x0101


	//----- nvinfo : EIATTR_VRC_CTA_INIT_COUNT
	.align		4
        /*0044*/ 	.byte	0x02, 0x4a
	.zero		1
	.zero		1


	//----- nvinfo : EIATTR_EXIT_INSTR_OFFSETS
	.align		4
        /*0048*/ 	.byte	0x04, 0x1c
        /*004a*/ 	.short	(.L_15 - .L_14)


	//   ....[0]....
.L_14:
        /*004c*/ 	.word	0x00000070


	//   ....[1]....
        /*0050*/ 	.word	0x00000a00


	//   ....[2]....
        /*0054*/ 	.word	0x00000a30


	//----- nvinfo : EIATTR_CBANK_PARAM_SIZE
	.align		4
.L_15:
        /*0058*/ 	.byte	0x03, 0x19
        /*005a*/ 	.short	0x0014


	//----- nvinfo : EIATTR_PARAM_CBANK
	.align		4
        /*005c*/ 	.byte	0x04, 0x0a
        /*005e*/ 	.short	(.L_17 - .L_16)
	.align		4
.L_16:
        /*0060*/ 	.word	index@(.nv.constant0._ZN3gpu13k_CountUniqueEPjPii)
        /*0064*/ 	.short	0x0380
        /*0066*/ 	.short	0x0014


	//----- nvinfo : EIATTR_SW_WAR
	.align		4
.L_17:
        /*0068*/ 	.byte	0x04, 0x36
        /*006a*/ 	.short	(.L_19 - .L_18)
.L_18:
        /*006c*/ 	.word	0x00000008
.L_19:


//--------------------- .nv.callgraph             --------------------------
	.section	.nv.callgraph,"",@"SHT_CUDA_CALLGRAPH"
	.align	4
	.sectionentsize	8
	.align		4
        /*0000*/ 	.word	0x00000000
	.align		4
        /*0004*/ 	.word	0xffffffff
	.align		4
        /*0008*/ 	.word	0x00000000
	.align		4
        /*000c*/ 	.word	0xfffffffe
	.align		4
        /*0010*/ 	.word	0x00000000
	.align		4
        /*0014*/ 	.word	0xfffffffd
	.align		4
        /*0018*/ 	.word	0x00000000
	.align		4
        /*001c*/ 	.word	0xfffffffc


//--------------------- .text._ZN3gpu13k_CountUniqueEPjPii --------------------------
	.section	.text._ZN3gpu13k_CountUniqueEPjPii,"ax",@progbits
	.align	128
        .global         _ZN3gpu13k_CountUniqueEPjPii
        .type           _ZN3gpu13k_CountUniqueEPjPii,@function
        .size           _ZN3gpu13k_CountUniqueEPjPii,(.L_x_8 - _ZN3gpu13k_CountUniqueEPjPii)
        .other          _ZN3gpu13k_CountUniqueEPjPii,@"STO_CUDA_ENTRY STV_DEFAULT"
_ZN3gpu13k_CountUniqueEPjPii:
.text._ZN3gpu13k_CountUniqueEPjPii:
[----:B------:R-:W-:Y:S08]  /*0000*/  LDC R1, c[0x0][0x37c] ;  /* 0x0000df00ff017b82 */ /* 0x000ff00000000800 */
[----:B------:R-:W0:Y:S01]  /*0010*/  S2UR UR4, SR_CTAID.X ;  /* 0x00000000000479c3 */ /* 0x000e220000002500 */
[----:B------:R-:W1:Y:S01]  /*0020*/  S2R R0, SR_TID.X ;  /* 0x0000000000007919 */ /* 0x000e620000002100 */
[----:B------:R-:W2:Y:S01]  /*0030*/  LDCU UR5, c[0x0][0x360] ;  /* 0x00006c00ff0577ac */ /* 0x000ea20008000800 */
[----:B0-----:R-:W-:-:S04]  /*0040*/  UIADD3 UR4, UPT, UPT, URZ, -UR4, URZ ;  /* 0x80000004ff047290 */ /* 0x001fc8000fffe0ff */
[----:B--2---:R-:W-:-:S06]  /*0050*/  UIMAD UR5, UR4, UR5, URZ ;  /* 0x00000005040572a4 */ /* 0x004fcc000f8e02ff */
[----:B-1----:R-:W-:-:S13]  /*0060*/  ISETP.NE.AND P0, PT, R0, UR5, PT ;  /* 0x0000000500007c0c */ /* 0x002fda000bf05270 */
[----:B------:R-:W-:Y:S05]  /*0070*/  @P0 EXIT ;  /* 0x000000000000094d */ /* 0x000fea0003800000 */
[----:B------:R-:W0:Y:S01]  /*0080*/  LDCU UR5, c[0x0][0x390] ;  /* 0x00007200ff0577ac */ /* 0x000e220008000800 */
[----:B------:R-:W1:Y:S01]  /*0090*/  LDCU.64 UR10, c[0x0][0x358] ;  /* 0x00006b00ff0a77ac */ /* 0x000e620008000a00 */
[----:B0-----:R-:W-:-:S09]  /*00a0*/  UISETP.NE.AND UP0, UPT, UR5, URZ, UPT ;  /* 0x000000ff0500728c */ /* 0x001fd2000bf05270 */
[----:B-1----:R-:W-:Y:S05]  /*00b0*/  BRA.U !UP0, `(.L_x_0) ;  /* 0x0000000908547547 */ /* 0x002fea000b800000 */
[----:B------:R-:W-:Y:S01]  /*00c0*/  UISETP.GE.AND UP0, UPT, UR5, 0x2, UPT ;  /* 0x000000020500788c */ /* 0x000fe2000bf06270 */
[----:B------:R-:W-:-:S08]  /*00d0*/  HFMA2 R5, -RZ, RZ, 0, 5.9604644775390625e-08 ;  /* 0x00000001ff057431 */ /* 0x000fd000000001ff */
[----:B------:R-:W-:Y:S05]  /*00e0*/  BRA.U !UP0, `(.L_x_1) ;  /* 0x00000009083c7547 */ /* 0x000fea000b800000 */
[----:B------:R-:W-:Y:S01]  /*00f0*/  UIADD3 UR4, UPT, UPT, UR5, -0x1, URZ ;  /* 0xffffffff05047890 */ /* 0x000fe2000fffe0ff */
[----:B------:R-:W-:Y:S01]  /*0100*/  MOV R0, RZ ;  /* 0x000000ff00007202 */ /* 0x000fe20000000f00 */
[----:B------:R-:W-:Y:S01]  /*0110*/  UIADD3 UR5, UPT, UPT, UR5, -0x2, URZ ;  /* 0xfffffffe05057890 */ /* 0x000fe2000fffe0ff */
[----:B------:R-:W-:Y:S01]  /*0120*/  IMAD.MOV.U32 R6, RZ, RZ, 0x1 ;  /* 0x00000001ff067424 */ /* 0x000fe200078e00ff */
[----:B------:R-:W-:Y:S02]  /*0130*/  ULOP3.LUT UR8, UR4, 0x7, URZ, 0xc0, !UPT ;  /* 0x0000000704087892 */ /* 0x000fe4000f8ec0ff */
[----:B------:R-:W-:-:S09]  /*0140*/  UISETP.GE.U32.AND UP0, UPT, UR5, 0x7, UPT ;  /* 0x000000070500788c */ /* 0x000fd2000bf06070 */
[----:B------:R-:W-:Y:S05]  /*0150*/  BRA.U !UP0, `(.L_x_2) ;  /* 0x00000005081c7547 */ /* 0x000fea000b800000 */
[----:B------:R-:W0:Y:S01]  /*0160*/  LDCU.64 UR6, c[0x0][0x380] ;  /* 0x00007000ff0677ac */ /* 0x000e220008000a00 */
[----:B------:R-:W1:Y:S01]  /*0170*/  LDC.64 R2, c[0x0][0x380] ;  /* 0x0000e000ff027b82 */ /* 0x000e620000000a00 */
[----:B------:R-:W-:Y:S01]  /*0180*/  MOV R6, RZ ;  /* 0x000000ff00067202 */ /* 0x000fe20000000f00 */
[----:B------:R-:W-:Y:S01]  /*0190*/  IMAD.MOV.U32 R0, RZ, RZ, RZ ;  /* 0x000000ffff007224 */ /* 0x000fe200078e00ff */
[----:B------:R-:W-:-:S04]  /*01a0*/  ULOP3.LUT UR5, UR4, 0xfffffff8, URZ, 0xc0, !UPT ;  /* 0xfffffff804057892 */ /* 0x000fc8000f8ec0ff */
[----:B------:R-:W-:Y:S02]  /*01b0*/  UIADD3 UR5, UPT, UPT, -UR5, URZ, URZ ;  /* 0x000000ff05057290 */ /* 0x000fe4000fffe1ff */
[----:B0-----:R-:W-:-:S04]  /*01c0*/  UIADD3 UR6, UP0, UPT, UR6, 0x10, URZ ;  /* 0x0000001006067890 */ /* 0x001fc8000ff1e0ff */
[----:B------:R-:W-:Y:S02]  /*01d0*/  UIADD3.X UR7, UPT, UPT, URZ, UR7, URZ, UP0, !UPT ;  /* 0x00000007ff077290 */ /* 0x000fe400087fe4ff */
[----:B------:R-:W-:-:S04]  /*01e0*/  MOV R4, UR6 ;  /* 0x0000000600047c02 */ /* 0x000fc80008000f00 */
[----:B------:R-:W-:-:S07]  /*01f0*/  IMAD.U32 R5, RZ, RZ, UR7 ;  /* 0x00000007ff057e24 */ /* 0x000fce000f8e00ff */
.L_x_3:
[----:B01----:R-:W-:Y:S01]  /*0200*/  IMAD.WIDE R8, R0, 0x4, R2 ;  /* 0x0000000400087825 */ /* 0x003fe200078e0202 */
[----:B------:R-:W2:Y:S04]  /*0210*/  LDG.E R7, desc[UR10][R4.64+-0xc] ;  /* 0xfffff40a04077981 */ /* 0x000ea8000c1e1900 */
[----:B------:R-:W2:Y:S02]  /*0220*/  LDG.E R10, desc[UR10][R8.64] ;  /* 0x0000000a080a7981 */ /* 0x000ea4000c1e1900 */
[----:B--2---:R-:W-:-:S13]  /*0230*/  ISETP.NE.AND P0, PT, R7, R10, PT ;  /* 0x0000000a0700720c */ /* 0x004fda0003f05270 */
[----:B------:R0:W-:Y:S04]  /*0240*/  @P0 STG.E desc[UR10][R8.64+0x4], R7 ;  /* 0x0000040708000986 */ /* 0x0001e8000c10190a */
[----:B------:R-:W2:Y:S01]  /*0250*/  LDG.E R12, desc[UR10][R4.64+-0x8] ;  /* 0xfffff80a040c7981 */ /* 0x000ea2000c1e1900 */
[----:B------:R-:W-:Y:S02]  /*0260*/  @P0 IADD3 R0, PT, PT, R0, 0x1, RZ ;  /* 0x0000000100000810 */ /* 0x000fe40007ffe0ff */
[----:B--2---:R-:W-:-:S13]  /*0270*/  ISETP.NE.AND P1, PT, R12, R7, PT ;  /* 0x000000070c00720c */ /* 0x004fda0003f25270 */
[----:B------:R-:W-:-:S05]  /*0280*/  @P1 IMAD.WIDE R10, R0, 0x4, R2 ;  /* 0x00000004000a1825 */ /* 0x000fca00078e0202 */
[----:B------:R1:W-:Y:S04]  /*0290*/  @P1 STG.E desc[UR10][R10.64+0x4], R12 ;  /* 0x0000040c0a001986 */ /* 0x0003e8000c10190a */
[----:B------:R-:W2:Y:S01]  /*02a0*/  LDG.E R13, desc[UR10][R4.64+-0x4] ;  /* 0xfffffc0a040d7981 */ /* 0x000ea2000c1e1900 */
[----:B0-----:R-:W-:Y:S01]  /*02b0*/  @P1 IMAD.MOV.U32 R7, RZ, RZ, R12 ;  /* 0x000000ffff071224 */ /* 0x001fe200078e000c */
[----:B------:R-:W-:-:S05]  /*02c0*/  @P1 IADD3 R14, PT, PT, R0, 0x1, RZ ;  /* 0x00000001000e1810 */ /* 0x000fca0007ffe0ff */
[----:B------:R-:W-:Y:S01]  /*02d0*/  @P1 IMAD.MOV.U32 R0, RZ, RZ, R14 ;  /* 0x000000ffff001224 */ /* 0x000fe200078e000e */
[----:B--2---:R-:W-:-:S13]  /*02e0*/  ISETP.NE.AND P0, PT, R13, R7, PT ;  /* 0x000000070d00720c */ /* 0x004fda0003f05270 */
[----:B------:R-:W-:-:S05]  /*02f0*/  @P0 IMAD.WIDE R8, R0, 0x4, R2 ;  /* 0x0000000400080825 */ /* 0x000fca00078e0202 */
[----:B------:R0:W-:Y:S04]  /*0300*/  @P0 STG.E desc[UR10][R8.64+0x4], R13 ;  /* 0x0000040d08000986 */ /* 0x0001e8000c10190a */
[----:B------:R-:W2:Y:S01]  /*0310*/  LDG.E R14, desc[UR10][R4.64] ;  /* 0x0000000a040e7981 */ /* 0x000ea2000c1e1900 */
[----:B------:R-:W-:Y:S01]  /*0320*/  @P0 MOV R7, R13 ;  /* 0x0000000d00070202 */ /* 0x000fe20000000f00 */
[----:B-1----:R-:W-:-:S05]  /*0330*/  @P0 VIADD R10, R0, 0x1 ;  /* 0x00000001000a0836 */ /* 0x002fca0000000000 */
[----:B------:R-:W-:Y:S02]  /*0340*/  @P0 MOV R0, R10 ;  /* 0x0000000a00000202 */ /* 0x000fe40000000f00 */
[----:B--2---:R-:W-:-:S13]  /*0350*/  ISETP.NE.AND P1, PT, R14, R7, PT ;  /* 0x000000070e00720c */ /* 0x004fda0003f25270 */
[----:B------:R-:W-:-:S05]  /*0360*/  @P1 IMAD.WIDE R10, R0, 0x4, R2 ;  /* 0x00000004000a1825 */ /* 0x000fca00078e0202 */
[----:B------:R1:W-:Y:S04]  /*0370*/  @P1 STG.E desc[UR10][R10.64+0x4], R14 ;  /* 0x0000040e0a001986 */ /* 0x0003e8000c10190a */
[----:B------:R-:W2:Y:S01]  /*0380*/  LDG.E R12, desc[UR10][R4.64+0x4] ;  /* 0x0000040a040c7981 */ /* 0x000ea2000c1e1900 */
[----:B------:R-:W-:Y:S01]  /*0390*/  @P1 IMAD.MOV.U32 R7, RZ, RZ, R14 ;  /* 0x000000ffff071224 */ /* 0x000fe200078e000e */
[----:B0-----:R-:W-:-:S05]  /*03a0*/  @P1 IADD3 R8, PT, PT, R0, 0x1, RZ ;  /* 0x0000000100081810 */ /* 0x001fca0007ffe0ff */
        /* <DEDUP_REMOVED lines=20> */
[----:B------:R-:W-:Y:S01]  /*04f0*/  UIADD3 UR5, UPT, UPT, UR5, 0x8, URZ ;  /* 0x0000000805057890 */ /* 0x000fe2000fffe0ff */
[----:B------:R-:W-:-:S03]  /*0500*/  IADD3 R6, PT, PT, R6, 0x8, RZ ;  /* 0x0000000806067810 */ /* 0x000fc60007ffe0ff */
[----:B------:R-:W-:Y:S01]  /*0510*/  UISETP.NE.AND UP0, UPT, UR5, URZ, UPT ;  /* 0x000000ff0500728c */ /* 0x000fe2000bf05270 */
[----:B--2---:R-:W-:Y:S01]  /*0520*/  ISETP.NE.AND P1, PT, R12, R7, PT ;  /* 0x000000070c00720c */ /* 0x004fe20003f25270 */
[----:B------:R-:W-:-:S05]  /*0530*/  @P0 VIADD R7, R0, 0x1 ;  /* 0x0000000100070836 */ /* 0x000fca0000000000 */
[----:B------:R-:W-:Y:S02]  /*0540*/  @P0 MOV R0, R7 ;  /* 0x0000000700000202 */ /* 0x000fe40000000f00 */
[----:B------:R-:W-:-:S04]  /*0550*/  IADD3 R4, P0, PT, R4, 0x20, RZ ;  /* 0x0000002004047810 */ /* 0x000fc80007f1e0ff */
[----:B------:R-:W-:Y:S01]  /*0560*/  IADD3.X R5, PT, PT, RZ, R5, RZ, P0, !PT ;  /* 0x00000005ff057210 */ /* 0x000fe200007fe4ff */
[----:B-1----:R-:W-:-:S04]  /*0570*/  @P1 IMAD.WIDE R10, R0, 0x4, R2 ;  /* 0x00000004000a1825 */ /* 0x002fc800078e0202 */
[----:B------:R-:W-:Y:S01]  /*0580*/  @P1 VIADD R7, R0, 0x1 ;  /* 0x0000000100071836 */ /* 0x000fe20000000000 */
[----:B------:R0:W-:Y:S03]  /*0590*/  @P1 STG.E desc[UR10][R10.64+0x4], R12 ;  /* 0x0000040c0a001986 */ /* 0x0001e6000c10190a */
[----:B------:R-:W-:Y:S01]  /*05a0*/  @P1 IMAD.MOV.U32 R0, RZ, RZ, R7 ;  /* 0x000000ffff001224 */ /* 0x000fe200078e0007 */
[----:B------:R-:W-:Y:S06]  /*05b0*/  BRA.U UP0, `(.L_x_3) ;  /* 0xfffffffd00107547 */ /* 0x000fec000b83ffff */
[----:B------:R-:W-:-:S07]  /*05c0*/  VIADD R6, R6, 0x1 ;  /* 0x0000000106067836 */ /* 0x000fce0000000000 */
.L_x_2:
[----:B------:R-:W-:-:S09]  /*05d0*/  UISETP.NE.AND UP0, UPT, UR8, URZ, UPT ;  /* 0x000000ff0800728c */ /* 0x000fd2000bf05270 */
[----:B------:R-:W-:Y:S05]  /*05e0*/  BRA.U !UP0, `(.L_x_4) ;  /* 0x0000000108f87547 */ /* 0x000fea000b800000 */
[----:B------:R-:W-:Y:S02]  /*05f0*/  UISETP.GE.U32.AND UP0, UPT, UR8, 0x4, UPT ;  /* 0x000000040800788c */ /* 0x000fe4000bf06070 */
[----:B------:R-:W-:-:S04]  /*0600*/  ULOP3.LUT UR5, UR4, 0x3, URZ, 0xc0, !UPT ;  /* 0x0000000304057892 */ /* 0x000fc8000f8ec0ff */
[----:B------:R-:W-:-:S03]  /*0610*/  UISETP.NE.AND UP1, UPT, UR5, URZ, UPT ;  /* 0x000000ff0500728c */ /* 0x000fc6000bf25270 */
[----:B------:R-:W-:Y:S08]  /*0620*/  BRA.U !UP0, `(.L_x_5) ;  /* 0x0000000108747547 */ /* 0x000ff0000b800000 */
[----:B------:R-:W1:Y:S02]  /*0630*/  LDC.64 R4, c[0x0][0x380] ;  /* 0x0000e000ff047b82 */ /* 0x000e640000000a00 */
[----:B-1----:R-:W-:-:S04]  /*0640*/  IMAD.WIDE.U32 R2, R6, 0x4, R4 ;  /* 0x0000000406027825 */ /* 0x002fc800078e0004 */
[----:B0-----:R-:W-:Y:S01]  /*0650*/  IMAD.WIDE R8, R0, 0x4, R4 ;  /* 0x0000000400087825 */ /* 0x001fe200078e0204 */
        /* <DEDUP_REMOVED lines=16> */
[----:B------:R-:W3:Y:S01]  /*0760*/  LDG.E R15, desc[UR10][R2.64+0xc] ;  /* 0x00000c0a020f7981 */ /* 0x000ee2000c1e1900 */
[----:B------:R-:W-:Y:S01]  /*0770*/  @P1 MOV R12, R13 ;  /* 0x0000000d000c1202 */ /* 0x000fe20000000f00 */
[----:B-1----:R-:W-:Y:S01]  /*0780*/  @P1 VIADD R7, R0, 0x1 ;  /* 0x0000000100071836 */ /* 0x002fe20000000000 */
[----:B------:R-:W-:-:S04]  /*0790*/  IADD3 R6, PT, PT, R6, 0x4, RZ ;  /* 0x0000000406067810 */ /* 0x000fc80007ffe0ff */
[----:B------:R-:W-:Y:S02]  /*07a0*/  @P1 MOV R0, R7 ;  /* 0x0000000700001202 */ /* 0x000fe40000000f00 */
[----:B---3--:R-:W-:-:S13]  /*07b0*/  ISETP.NE.AND P0, PT, R15, R12, PT ;  /* 0x0000000c0f00720c */ /* 0x008fda0003f05270 */
[----:B------:R-:W-:-:S04]  /*07c0*/  @P0 IMAD.WIDE R4, R0, 0x4, R4 ;  /* 0x0000000400040825 */ /* 0x000fc800078e0204 */
[----:B------:R-:W-:Y:S01]  /*07d0*/  @P0 VIADD R7, R0, 0x1 ;  /* 0x0000000100070836 */ /* 0x000fe20000000000 */
[----:B------:R2:W-:Y:S03]  /*07e0*/  @P0 STG.E desc[UR10][R4.64+0x4], R15 ;  /* 0x0000040f04000986 */ /* 0x0005e6000c10190a */
[----:B------:R-:W-:-:S07]  /*07f0*/  @P0 IMAD.MOV.U32 R0, RZ, RZ, R7 ;  /* 0x000000ffff000224 */ /* 0x000fce00078e0007 */
.L_x_5:
[----:B------:R-:W-:Y:S05]  /*0800*/  BRA.U !UP1, `(.L_x_4) ;  /* 0x0000000109707547 */ /* 0x000fea000b800000 */
[----:B------:R-:W-:Y:S02]  /*0810*/  UISETP.NE.AND UP0, UPT, UR5, 0x1, UPT ;  /* 0x000000010500788c */ /* 0x000fe4000bf05270 */
[----:B------:R-:W-:-:S04]  /*0820*/  ULOP3.LUT UR4, UR4, 0x1, URZ, 0xc0, !UPT ;  /* 0x0000000104047892 */ /* 0x000fc8000f8ec0ff */
[----:B------:R-:W-:-:S03]  /*0830*/  UISETP.NE.U32.AND UP1, UPT, UR4, 0x1, UPT ;  /* 0x000000010400788c */ /* 0x000fc6000bf25070 */
[----:B------:R-:W-:Y:S08]  /*0840*/  BRA.U !UP0, `(.L_x_6) ;  /* 0x00000001083c7547 */ /* 0x000ff0000b800000 */
[----:B------:R-:W2:Y:S02]  /*0850*/  LDC.64 R2, c[0x0][0x380] ;  /* 0x0000e000ff027b82 */ /* 0x000ea40000000a00 */
[----:B--2---:R-:W-:-:S04]  /*0860*/  IMAD.WIDE.U32 R4, R6, 0x4, R2 ;  /* 0x0000000406047825 */ /* 0x004fc800078e0002 */
[----:B0-----:R-:W-:Y:S01]  /*0870*/  IMAD.WIDE R8, R0, 0x4, R2 ;  /* 0x0000000400087825 */ /* 0x001fe200078e0202 */
[----:B------:R-:W2:Y:S04]  /*0880*/  LDG.E R10, desc[UR10][R4.64] ;  /* 0x0000000a040a7981 */ /* 0x000ea8000c1e1900 */
[----:B------:R-:W2:Y:S02]  /*0890*/  LDG.E R7, desc[UR10][R8.64] ;  /* 0x0000000a08077981 */ /* 0x000ea4000c1e1900 */
[----:B--2---:R-:W-:-:S13]  /*08a0*/  ISETP.NE.AND P0, PT, R10, R7, PT ;  /* 0x000000070a00720c */ /* 0x004fda0003f05270 */
[----:B------:R1:W-:Y:S04]  /*08b0*/  @P0 STG.E desc[UR10][R8.64+0x4], R10 ;  /* 0x0000040a08000986 */ /* 0x0003e8000c10190a */
[----:B------:R-:W2:Y:S01]  /*08c0*/  LDG.E R7, desc[UR10][R4.64+0x4] ;  /* 0x0000040a04077981 */ /* 0x000ea2000c1e1900 */
[----:B------:R-:W-:Y:S02]  /*08d0*/  @P0 IADD3 R0, PT, PT, R0, 0x1, RZ ;  /* 0x0000000100000810 */ /* 0x000fe40007ffe0ff */
[----:B------:R-:W-:Y:S02]  /*08e0*/  IADD3 R6, PT, PT, R6, 0x2, RZ ;  /* 0x0000000206067810 */ /* 0x000fe40007ffe0ff */
[----:B--2---:R-:W-:-:S13]  /*08f0*/  ISETP.NE.AND P1, PT, R7, R10, PT ;  /* 0x0000000a0700720c */ /* 0x004fda0003f25270 */
[----:B------:R-:W-:-:S04]  /*0900*/  @P1 IMAD.WIDE R2, R0, 0x4, R2 ;  /* 0x0000000400021825 */ /* 0x000fc800078e0202 */
[----:B------:R-:W-:Y:S01]  /*0910*/  @P1 VIADD R11, R0, 0x1 ;  /* 0x00000001000b1836 */ /* 0x000fe20000000000 */
[----:B------:R1:W-:Y:S03]  /*0920*/  @P1 STG.E desc[UR10][R2.64+0x4], R7 ;  /* 0x0000040702001986 */ /* 0x0003e6000c10190a */
[----:B------:R-:W-:-:S07]  /*0930*/  @P1 IMAD.MOV.U32 R0, RZ, RZ, R11 ;  /* 0x000000ffff001224 */ /* 0x000fce00078e000b */
.L_x_6:
[----:B------:R-:W-:Y:S05]  /*0940*/  BRA.U UP1, `(.L_x_4) ;  /* 0x0000000101207547 */ /* 0x000fea000b800000 */
[----:B-1----:R-:W1:Y:S02]  /*0950*/  LDC.64 R2, c[0x0][0x380] ;  /* 0x0000e000ff027b82 */ /* 0x002e640000000a00 */
[----:B-1----:R-:W-:-:S04]  /*0960*/  IMAD.WIDE.U32 R6, R6, 0x4, R2 ;  /* 0x0000000406067825 */ /* 0x002fc800078e0002 */
[----:B------:R-:W-:Y:S02]  /*0970*/  IMAD.WIDE R2, R0, 0x4, R2 ;  /* 0x0000000400027825 */ /* 0x000fe400078e0202 */
[----:B------:R-:W3:Y:S04]  /*0980*/  LDG.E R7, desc[UR10][R6.64] ;  /* 0x0000000a06077981 */ /* 0x000ee8000c1e1900 */
[----:B--2---:R-:W3:Y:S02]  /*0990*/  LDG.E R4, desc[UR10][R2.64] ;  /* 0x0000000a02047981 */ /* 0x004ee4000c1e1900 */
[----:B---3--:R-:W-:-:S13]  /*09a0*/  ISETP.NE.AND P0, PT, R7, R4, PT ;  /* 0x000000040700720c */ /* 0x008fda0003f05270 */
[----:B------:R3:W-:Y:S01]  /*09b0*/  @P0 STG.E desc[UR10][R2.64+0x4], R7 ;  /* 0x0000040702000986 */ /* 0x0007e2000c10190a */
[----:B------:R-:W-:-:S07]  /*09c0*/  @P0 IADD3 R0, PT, PT, R0, 0x1, RZ ;  /* 0x0000000100000810 */ /* 0x000fce0007ffe0ff */
.L_x_4:
[----:B--2---:R-:W-:-:S07]  /*09d0*/  VIADD R5, R0, 0x1 ;  /* 0x0000000100057836 */ /* 0x004fce0000000000 */
.L_x_1:
[----:B-1-3--:R-:W1:Y:S02]  /*09e0*/  LDC.64 R2, c[0x0][0x388] ;  /* 0x0000e200ff027b82 */ /* 0x00ae640000000a00 */
[----:B-1----:R-:W-:Y:S01]  /*09f0*/  STG.E desc[UR10][R2.64], R5 ;  /* 0x0000000502007986 */ /* 0x002fe2000c10190a */
[----:B------:R-:W-:Y:S05]  /*0a00*/  EXIT ;  /* 0x000000000000794d */ /* 0x000fea0003800000 */
.L_x_0:
[----:B------:R-:W0:Y:S02]  /*0a10*/  LDC.64 R2, c[0x0][0x388] ;  /* 0x0000e200ff027b82 */ /* 0x000e240000000a00 */
[----:B0-----:R-:W-:Y:S01]  /*0a20*/  STG.E desc[UR10][R2.64], RZ ;  /* 0x000000ff02007986 */ /* 0x001fe2000c10190a */
[----:B------:R-:W-:Y:S05]  /*0a30*/  EXIT ;  /* 0x000000000000794d */ /* 0x000fea0003800000 */
.L_x_7:
[----:B------:R-:W-:-:S00]  /*0a40*/  BRA `(.L_x_7) ;  /* 0xfffffffc00fc7947 */ /* 0x000fc0000383ffff */
[----:B------:R-:W-:-:S00]  /*0a50*/  NOP ;  /* 0x0000000000007918 */ /* 0x000fc00000000000 */
        /* <DEDUP_REMOVED lines=10> */
.L_x_8:


//--------------------- .nv.shared.reserved.0     --------------------------
	.section	.nv.shared.reserved.0,"aw",@nobits
	.weak		__nv_reservedSMEM_offset_0_alias
	.size		__nv_reservedSMEM_offset_0_alias, 0, 64
	.other		__nv_reservedSMEM_offset_0_alias,@"STO_CUDA_RESERVED_SHARED STV_DEFAULT"
__nv_reservedSMEM_offset_0_alias:
	.zero		0
	.zero		64


//--------------------- .nv.constant0._ZN3gpu13k_CountUniqueEPjPii --------------------------
	.section	.nv.constant0._ZN3gpu13k_CountUniqueEPjPii,"a",@progbits
	.sectionflags	@""
	.align	4
.nv.constant0._ZN3gpu13k_CountUniqueEPjPii:
	.zero		916


//--------------------- SYMBOLS --------------------------

	.type		.nv.reservedSmem.offset0,@object
	.size		.nv.reservedSmem.offset0,0x4
